//
// Generated by NVIDIA NVVM Compiler
//
// Compiler Build ID: CL-36424714
// Cuda compilation tools, release 13.0, V13.0.88
// Based on NVVM 20.0.0
//

.version 9.0
.target sm_100
.address_size 64

	// .globl	_Z4reluPfS_
.extern .shared .align 16 .b8 kernel_part[];

.visible .entry _Z4reluPfS_(
	.param .u64 .ptr .align 1 _Z4reluPfS__param_0,
	.param .u64 .ptr .align 1 _Z4reluPfS__param_1
)
{
	.reg .pred 	%p<2>;
	.reg .b32 	%r<15>;
	.reg .b32 	%f<2>;
	.reg .b64 	%rd<12>;

	ld.param.u64 	%rd3, [_Z4reluPfS__param_0];
	ld.param.u64 	%rd2, [_Z4reluPfS__param_1];
	cvta.to.global.u64 	%rd4, %rd3;
	mov.u32 	%r1, %ctaid.x;
	mov.u32 	%r2, %ntid.x;
	mov.u32 	%r3, %tid.x;
	mov.u32 	%r4, %ctaid.y;
	mov.u32 	%r5, %ntid.y;
	mov.u32 	%r6, %tid.y;
	mad.lo.s32 	%r7, %r4, %r5, %r6;
	mov.u32 	%r8, %ctaid.z;
	mul.lo.s32 	%r9, %r8, %r2;
	mul.lo.s32 	%r10, %r9, %r5;
	cvt.u64.u32 	%rd5, %r10;
	mov.u32 	%r11, %nctaid.x;
	mad.lo.s32 	%r12, %r7, %r11, %r1;
	mad.lo.s32 	%r13, %r12, %r2, %r3;
	cvt.u64.u32 	%rd6, %r13;
	add.s64 	%rd1, %rd6, %rd5;
	shl.b64 	%rd7, %rd1, 2;
	add.s64 	%rd8, %rd4, %rd7;
	ld.global.f32 	%f1, [%rd8];
	setp.geu.f32 	%p1, %f1, 0f00000000;
	@%p1 bra 	$L__BB0_2;
	cvta.to.global.u64 	%rd9, %rd2;
	add.s64 	%rd11, %rd9, %rd7;
	mov.b32 	%r14, 0;
	st.global.u32 	[%rd11], %r14;
$L__BB0_2:
	ret;

}
	// .globl	_Z4convPfS_S_PiS0_S0_S0_
.visible .entry _Z4convPfS_S_PiS0_S0_S0_(
	.param .u64 .ptr .align 1 _Z4convPfS_S_PiS0_S0_S0__param_0,
	.param .u64 .ptr .align 1 _Z4convPfS_S_PiS0_S0_S0__param_1,
	.param .u64 .ptr .align 1 _Z4convPfS_S_PiS0_S0_S0__param_2,
	.param .u64 .ptr .align 1 _Z4convPfS_S_PiS0_S0_S0__param_3,
	.param .u64 .ptr .align 1 _Z4convPfS_S_PiS0_S0_S0__param_4,
	.param .u64 .ptr .align 1 _Z4convPfS_S_PiS0_S0_S0__param_5,
	.param .u64 .ptr .align 1 _Z4convPfS_S_PiS0_S0_S0__param_6
)
{
	.reg .pred 	%p<10>;
	.reg .b32 	%r<54>;
	.reg .b32 	%f<9>;
	.reg .b64 	%rd<27>;

	ld.param.u64 	%rd1, [_Z4convPfS_S_PiS0_S0_S0__param_0];
	ld.param.u64 	%rd2, [_Z4convPfS_S_PiS0_S0_S0__param_1];
	ld.param.u64 	%rd3, [_Z4convPfS_S_PiS0_S0_S0__param_2];
	ld.param.u64 	%rd4, [_Z4convPfS_S_PiS0_S0_S0__param_3];
	ld.param.u64 	%rd5, [_Z4convPfS_S_PiS0_S0_S0__param_4];
	ld.param.u64 	%rd6, [_Z4convPfS_S_PiS0_S0_S0__param_5];
	ld.param.u64 	%rd7, [_Z4convPfS_S_PiS0_S0_S0__param_6];
	cvta.to.global.u64 	%rd8, %rd7;
	cvta.to.global.u64 	%rd9, %rd5;
	cvta.to.global.u64 	%rd10, %rd6;
	cvta.to.global.u64 	%rd11, %rd4;
	ld.global.u32 	%r1, [%rd11+8];
	ld.global.u32 	%r18, [%rd10];
	shl.b32 	%r19, %r18, 1;
	add.s32 	%r20, %r19, %r1;
	ld.global.u32 	%r2, [%rd9+12];
	sub.s32 	%r21, %r20, %r2;
	ld.global.u32 	%r22, [%rd8];
	div.s32 	%r23, %r21, %r22;
	add.s32 	%r3, %r23, 1;
	ld.global.u32 	%r4, [%rd11+4];
	add.s32 	%r24, %r19, %r4;
	ld.global.u32 	%r5, [%rd9+8];
	sub.s32 	%r25, %r24, %r5;
	div.s32 	%r26, %r25, %r22;
	add.s32 	%r6, %r26, 1;
	ld.global.u32 	%r7, [%rd9+4];
	mov.u32 	%r8, %ctaid.z;
	mov.u32 	%r9, %ctaid.x;
	mul.lo.s32 	%r27, %r22, %r9;
	sub.s32 	%r28, %r27, %r18;
	mov.u32 	%r10, %tid.x;
	add.s32 	%r11, %r28, %r10;
	mov.u32 	%r12, %ctaid.y;
	mul.lo.s32 	%r29, %r22, %r12;
	sub.s32 	%r30, %r29, %r18;
	mov.u32 	%r13, %tid.y;
	add.s32 	%r14, %r30, %r13;
	setp.gt.s32 	%p1, %r1, %r11;
	setp.gt.s32 	%p2, %r11, -1;
	and.pred  	%p3, %p2, %p1;
	setp.gt.s32 	%p4, %r4, %r14;
	setp.gt.s32 	%p5, %r14, -1;
	and.pred  	%p6, %p4, %p5;
	and.pred  	%p8, %p3, %p6;
	not.pred 	%p9, %p8;
	@%p9 bra 	$L__BB1_2;
	mul.lo.s32 	%r31, %r5, %r8;
	mul.lo.s32 	%r32, %r31, %r2;
	mul.lo.s32 	%r33, %r32, %r7;
	cvt.u64.u32 	%rd12, %r33;
	cvta.to.global.u64 	%rd13, %rd1;
	cvta.to.global.u64 	%rd14, %rd2;
	mov.u32 	%r53, %tid.z;
	mul.lo.s32 	%r34, %r4, %r53;
	mad.lo.s32 	%r35, %r34, %r1, %r14;
	mad.lo.s32 	%r36, %r1, %r11, %r35;
	mul.wide.u32 	%rd15, %r36, 4;
	add.s64 	%rd16, %rd13, %rd15;
	ld.global.f32 	%f4, [%rd16];
	mul.lo.s32 	%r37, %r5, %r53;
	mad.lo.s32 	%r38, %r37, %r2, %r10;
	mad.lo.s32 	%r39, %r2, %r13, %r38;
	cvt.u64.u32 	%rd17, %r39;
	add.s64 	%rd18, %rd17, %rd12;
	shl.b64 	%rd19, %rd18, 2;
	add.s64 	%rd20, %rd14, %rd19;
	ld.global.f32 	%f5, [%rd20];
	mul.f32 	%f8, %f4, %f5;
	bra.uni 	$L__BB1_3;
$L__BB1_2:
	mov.f32 	%f8, 0f00000000;
	mov.u32 	%r53, %tid.z;
$L__BB1_3:
	mad.lo.s32 	%r40, %r2, %r13, %r10;
	mul.lo.s32 	%r41, %r40, %r7;
	add.s32 	%r42, %r41, %r53;
	shl.b32 	%r43, %r42, 2;
	mov.u32 	%r44, kernel_part;
	add.s32 	%r45, %r44, %r43;
	st.shared.f32 	[%r45], %f8;
	mul.lo.s32 	%r46, %r3, %r8;
	mul.lo.s32 	%r47, %r46, %r6;
	cvt.u64.u32 	%rd21, %r47;
	cvta.to.global.u64 	%rd22, %rd3;
	mad.lo.s32 	%r48, %r3, %r9, %r12;
	cvt.u64.u32 	%rd23, %r48;
	add.s64 	%rd24, %rd21, %rd23;
	shl.b64 	%rd25, %rd24, 2;
	add.s64 	%rd26, %rd22, %rd25;
	mov.u32 	%r49, %tid.z;
	add.s32 	%r50, %r41, %r49;
	shl.b32 	%r51, %r50, 2;
	add.s32 	%r52, %r44, %r51;
	ld.shared.f32 	%f6, [%r52];
	atom.global.add.f32 	%f7, [%rd26], %f6;
	ret;

}


// ===== COMPILED SASS (sm_100) =====

	.target	sm_100

	.elftype	@"ET_EXEC"


//--------------------- .note.nv.tkinfo           --------------------------
	.section	.note.nv.tkinfo,"",@"SHT_NOTE"
	.sectionflags	@"SHF_NOTE_NV_TKINFO"
	.tkinfo
        /*0018*/ 	.word	0x00000002
        /*0030*/ 	.string	""
        /*0030*/ 	.string	"ptxas"
        /*0030*/ 	.string	"Cuda compilation tools, release 13.0, V13.0.88"
        /*0030*/ 	.string	"Build cuda_13.0.r13.0/compiler.36424714_0"
        /*0030*/ 	.string	"-arch sm_100 -m 64 "



//--------------------- .note.nv.cuinfo           --------------------------
	.section	.note.nv.cuinfo,"",@"SHT_NOTE"
	.sectionflags	@"SHF_NOTE_NV_CUINFO"
        /*0018*/ 	.short	0x0002
        /*001a*/ 	.short	0x0064
        /*001c*/ 	.short	0x0082
	.zero		2


//--------------------- .nv.info                  --------------------------
	.section	.nv.info,"",@"SHT_CUDA_INFO"
	.align	4


	//----- nvinfo : EIATTR_REGCOUNT
	.align		4
        /*0000*/ 	.byte	0x04, 0x2f
        /*0002*/ 	.short	(.L_1 - .L_0)
	.align		4
.L_0:
        /*0004*/ 	.word	index@(_Z4reluPfS_)
        /*0008*/ 	.word	0x0000000a


	//----- nvinfo : EIATTR_FRAME_SIZE
	.align		4
.L_1:
        /*000c*/ 	.byte	0x04, 0x11
        /*000e*/ 	.short	(.L_3 - .L_2)
	.align		4
.L_2:
        /*0010*/ 	.word	index@(_Z4reluPfS_)
        /*0014*/ 	.word	0x00000000


	//----- nvinfo : EIATTR_REGCOUNT
	.align		4
.L_3:
        /*0018*/ 	.byte	0x04, 0x2f
        /*001a*/ 	.short	(.L_5 - .L_4)
	.align		4
.L_4:
        /*001c*/ 	.word	index@(_Z4convPfS_S_PiS0_S0_S0_)
        /*0020*/ 	.word	0x00000018


	//----- nvinfo : EIATTR_FRAME_SIZE
	.align		4
.L_5:
        /*0024*/ 	.byte	0x04, 0x11
        /*0026*/ 	.short	(.L_7 - .L_6)
	.align		4
.L_6:
        /*0028*/ 	.word	index@(_Z4convPfS_S_PiS0_S0_S0_)
        /*002c*/ 	.word	0x00000000


	//----- nvinfo : EIATTR_MIN_STACK_SIZE
	.align		4
.L_7:
        /*0030*/ 	.byte	0x04, 0x12
        /*0032*/ 	.short	(.L_9 - .L_8)
	.align		4
.L_8:
        /*0034*/ 	.word	index@(_Z4convPfS_S_PiS0_S0_S0_)
        /*0038*/ 	.word	0x00000000


	//----- nvinfo : EIATTR_MIN_STACK_SIZE
	.align		4
.L_9:
        /*003c*/ 	.byte	0x04, 0x12
        /*003e*/ 	.short	(.L_11 - .L_10)
	.align		4
.L_10:
        /*0040*/ 	.word	index@(_Z4reluPfS_)
        /*0044*/ 	.word	0x00000000
.L_11:


//--------------------- .nv.compat                --------------------------
	.section	.nv.compat,"",@"SHT_CUDA_COMPAT_INFO"
	.align	4
        /*0000*/ 	.byte	0x02, 0x09, 0x00, 0x00, 0x02, 0x02, 0x01, 0x00, 0x02, 0x05, 0x05, 0x00, 0x03, 0x07, 0x01, 0x01
        /*0010*/ 	.byte	0x02, 0x03, 0x00, 0x00, 0x02, 0x06, 0x01, 0x00, 0x04, 0x0b, 0x08, 0x00, 0x09, 0x00, 0x00, 0x00
        /*0020*/ 	.byte	0x00, 0x00, 0x00, 0x00


//--------------------- .nv.info._Z4convPfS_S_PiS0_S0_S0_ --------------------------
	.section	.nv.info._Z4convPfS_S_PiS0_S0_S0_,"",@"SHT_CUDA_INFO"
	.sectionflags	@""
	.align	4


	//----- nvinfo : EIATTR_CUDA_API_VERSION
	.align		4
        /*0000*/ 	.byte	0x04, 0x37
        /*0002*/ 	.short	(.L_13 - .L_12)
.L_12:
        /*0004*/ 	.word	0x00000082


	//----- nvinfo : EIATTR_KPARAM_INFO
	.align		4
.L_13:
        /*0008*/ 	.byte	0x04, 0x17
        /*000a*/ 	.short	(.L_15 - .L_14)
.L_14:
        /*000c*/ 	.word	0x00000000
        /*0010*/ 	.short	0x0006
        /*0012*/ 	.short	0x0030
        /*0014*/ 	.byte	0x00, 0xf5, 0x21, 0x00


	//----- nvinfo : EIATTR_KPARAM_INFO
	.align		4
.L_15:
        /*0018*/ 	.byte	0x04, 0x17
        /*001a*/ 	.short	(.L_17 - .L_16)
.L_16:
        /*001c*/ 	.word	0x00000000
        /*0020*/ 	.short	0x0005
        /*0022*/ 	.short	0x0028
        /*0024*/ 	.byte	0x00, 0xf5, 0x21, 0x00


	//----- nvinfo : EIATTR_KPARAM_INFO
	.align		4
.L_17:
        /*0028*/ 	.byte	0x04, 0x17
        /*002a*/ 	.short	(.L_19 - .L_18)
.L_18:
        /*002c*/ 	.word	0x00000000
        /*0030*/ 	.short	0x0004
        /*0032*/ 	.short	0x0020
        /*0034*/ 	.byte	0x00, 0xf5, 0x21, 0x00


	//----- nvinfo : EIATTR_KPARAM_INFO
	.align		4
.L_19:
        /*0038*/ 	.byte	0x04, 0x17
        /*003a*/ 	.short	(.L_21 - .L_20)
.L_20:
        /*003c*/ 	.word	0x00000000
        /*0040*/ 	.short	0x0003
        /*0042*/ 	.short	0x0018
        /*0044*/ 	.byte	0x00, 0xf5, 0x21, 0x00


	//----- nvinfo : EIATTR_KPARAM_INFO
	.align		4
.L_21:
        /*0048*/ 	.byte	0x04, 0x17
        /*004a*/ 	.short	(.L_23 - .L_22)
.L_22:
        /*004c*/ 	.word	0x00000000
        /*0050*/ 	.short	0x0002
        /*0052*/ 	.short	0x0010
        /*0054*/ 	.byte	0x00, 0xf5, 0x21, 0x00


	//----- nvinfo : EIATTR_KPARAM_INFO
	.align		4
.L_23:
        /*0058*/ 	.byte	0x04, 0x17
        /*005a*/ 	.short	(.L_25 - .L_24)
.L_24:
        /*005c*/ 	.word	0x00000000
        /*0060*/ 	.short	0x0001
        /*0062*/ 	.short	0x0008
        /*0064*/ 	.byte	0x00, 0xf5, 0x21, 0x00


	//----- nvinfo : EIATTR_KPARAM_INFO
	.align		4
.L_25:
        /*0068*/ 	.byte	0x04, 0x17
        /*006a*/ 	.short	(.L_27 - .L_26)
.L_26:
        /*006c*/ 	.word	0x00000000
        /*0070*/ 	.short	0x0000
        /*0072*/ 	.short	0x0000
        /*0074*/ 	.byte	0x00, 0xf5, 0x21, 0x00


	//----- nvinfo : EIATTR_SPARSE_MMA_MASK
	.align		4
.L_27:
        /*0078*/ 	.byte	0x03, 0x50
        /*007a*/ 	.short	0x0000


	//----- nvinfo : EIATTR_MAXREG_COUNT
	.align		4
        /*007c*/ 	.byte	0x03, 0x1b
        /*007e*/ 	.short	0x00ff


	//----- nvinfo : EIATTR_MERCURY_ISA_VERSION
	.align		4
        /*0080*/ 	.byte	0x03, 0x5f
        /*0082*/ 	.short	0x0101


	//----- nvinfo : EIATTR_VRC_CTA_INIT_COUNT
	.align		4
        /*0084*/ 	.byte	0x02, 0x4a
	.zero		1
	.zero		1


	//----- nvinfo : EIATTR_EXIT_INSTR_OFFSETS
	.align		4
        /*0088*/ 	.byte	0x04, 0x1c
        /*008a*/ 	.short	(.L_29 - .L_28)


	//   ....[0]....
.L_28:
        /*008c*/ 	.word	0x00000740


	//----- nvinfo : EIATTR_CRS_STACK_SIZE
	.align		4
.L_29:
        /*0090*/ 	.byte	0x04, 0x1e
        /*0092*/ 	.short	(.L_31 - .L_30)
.L_30:
        /*0094*/ 	.word	0x00000000


	//----- nvinfo : EIATTR_CBANK_PARAM_SIZE
	.align		4
.L_31:
        /*0098*/ 	.byte	0x03, 0x19
        /*009a*/ 	.short	0x0038


	//----- nvinfo : EIATTR_PARAM_CBANK
	.align		4
        /*009c*/ 	.byte	0x04, 0x0a
        /*009e*/ 	.short	(.L_33 - .L_32)
	.align		4
.L_32:
        /*00a0*/ 	.word	index@(.nv.constant0._Z4convPfS_S_PiS0_S0_S0_)
        /*00a4*/ 	.short	0x0380
        /*00a6*/ 	.short	0x0038


	//----- nvinfo : EIATTR_SW_WAR
	.align		4
.L_33:
        /*00a8*/ 	.byte	0x04, 0x36
        /*00aa*/ 	.short	(.L_35 - .L_34)
.L_34:
        /*00ac*/ 	.word	0x00000008
.L_35:


//--------------------- .nv.info._Z4reluPfS_      --------------------------
	.section	.nv.info._Z4reluPfS_,"",@"SHT_CUDA_INFO"
	.sectionflags	@""
	.align	4


	//----- nvinfo : EIATTR_CUDA_API_VERSION
	.align		4
        /*0000*/ 	.byte	0x04, 0x37
        /*0002*/ 	.short	(.L_37 - .L_36)
.L_36:
        /*0004*/ 	.word	0x00000082


	//----- nvinfo : EIATTR_KPARAM_INFO
	.align		4
.L_37:
        /*0008*/ 	.byte	0x04, 0x17
        /*000a*/ 	.short	(.L_39 - .L_38)
.L_38:
        /*000c*/ 	.word	0x00000000
        /*0010*/ 	.short	0x0001
        /*0012*/ 	.short	0x0008
        /*0014*/ 	.byte	0x00, 0xf5, 0x21, 0x00


	//----- nvinfo : EIATTR_KPARAM_INFO
	.align		4
.L_39:
        /*0018*/ 	.byte	0x04, 0x17
        /*001a*/ 	.short	(.L_41 - .L_40)
.L_40:
        /*001c*/ 	.word	0x00000000
        /*0020*/ 	.short	0x0000
        /*0022*/ 	.short	0x0000
        /*0024*/ 	.byte	0x00, 0xf5, 0x21, 0x00


	//----- nvinfo : EIATTR_SPARSE_MMA_MASK
	.align		4
.L_41:
        /*0028*/ 	.byte	0x03, 0x50
        /*002a*/ 	.short	0x0000


	//----- nvinfo : EIATTR_MAXREG_COUNT
	.align		4
        /*002c*/ 	.byte	0x03, 0x1b
        /*002e*/ 	.short	0x00ff


	//----- nvinfo : EIATTR_MERCURY_ISA_VERSION
	.align		4
        /*0030*/ 	.byte	0x03, 0x5f
        /*0032*/ 	.short	0x0101


	//----- nvinfo : EIATTR_VRC_CTA_INIT_COUNT
	.align		4
        /*0034*/ 	.byte	0x02, 0x4a
	.zero		1
	.zero		1


	//----- nvinfo : EIATTR_EXIT_INSTR_OFFSETS
	.align		4
        /*0038*/ 	.byte	0x04, 0x1c
        /*003a*/ 	.short	(.L_43 - .L_42)


	//   ....[0]....
.L_42:
        /*003c*/ 	.word	0x00000180


	//   ....[1]....
        /*0040*/ 	.word	0x000001d0


	//----- nvinfo : EIATTR_CBANK_PARAM_SIZE
	.align		4
.L_43:
        /*0044*/ 	.byte	0x03, 0x19
        /*0046*/ 	.short	0x0010


	//----- nvinfo : EIATTR_PARAM_CBANK
	.align		4
        /*0048*/ 	.byte	0x04, 0x0a
        /*004a*/ 	.short	(.L_45 - .L_44)
	.align		4
.L_44:
        /*004c*/ 	.word	index@(.nv.constant0._Z4reluPfS_)
        /*0050*/ 	.short	0x0380
        /*0052*/ 	.short	0x0010


	//----- nvinfo : EIATTR_SW_WAR
	.align		4
.L_45:
        /*0054*/ 	.byte	0x04, 0x36
        /*0056*/ 	.short	(.L_47 - .L_46)
.L_46:
        /*0058*/ 	.word	0x00000008
.L_47:


//--------------------- .nv.callgraph             --------------------------
	.section	.nv.callgraph,"",@"SHT_CUDA_CALLGRAPH"
	.align	4
	.sectionentsize	8
	.align		4
        /*0000*/ 	.word	0x00000000
	.align		4
        /*0004*/ 	.word	0xffffffff
	.align		4
        /*0008*/ 	.word	0x00000000
	.align		4
        /*000c*/ 	.word	0xfffffffe
	.align		4
        /*0010*/ 	.word	0x00000000
	.align		4
        /*0014*/ 	.word	0xfffffffd
	.align		4
        /*0018*/ 	.word	0x00000000
	.align		4
        /*001c*/ 	.word	0xfffffffc


//--------------------- .text._Z4convPfS_S_PiS0_S0_S0_ --------------------------
	.section	.text._Z4convPfS_S_PiS0_S0_S0_,"ax",@progbits
	.align	128
        .global         _Z4convPfS_S_PiS0_S0_S0_
        .type           _Z4convPfS_S_PiS0_S0_S0_,@function
        .size           _Z4convPfS_S_PiS0_S0_S0_,(.L_x_5 - _Z4convPfS_S_PiS0_S0_S0_)
        .other          _Z4convPfS_S_PiS0_S0_S0_,@"STO_CUDA_ENTRY STV_DEFAULT"
_Z4convPfS_S_PiS0_S0_S0_:
.text._Z4convPfS_S_PiS0_S0_S0_:
[----:B------:R-:W-:Y:S08]  /*0000*/  LDC R1, c[0x0][0x37c] ;  /* 0x0000df00ff017b82 */ /* 0x000ff00000000800 */
[----:B------:R-:W0:Y:S01]  /*0010*/  LDC.64 R6, c[0x0][0x3b0] ;  /* 0x0000ec00ff067b82 */ /* 0x000e220000000a00 */
[----:B------:R-:W0:Y:S02]  /*0020*/  LDCU.64 UR6, c[0x0][0x358] ;  /* 0x00006b00ff0677ac */ /* 0x000e240008000a00 */
[----:B0-----:R-:W2:Y:S05]  /*0030*/  LDG.E R6, desc[UR6][R6.64] ;  /* 0x0000000606067981 */ /* 0x001eaa000c1e1900 */
[----:B------:R-:W0:Y:S08]  /*0040*/  LDC.64 R10, c[0x0][0x3a8] ;  /* 0x0000ea00ff0a7b82 */ /* 0x000e300000000a00 */
[----:B------:R-:W1:Y:S08]  /*0050*/  LDC.64 R14, c[0x0][0x398] ;  /* 0x0000e600ff0e7b82 */ /* 0x000e700000000a00 */
[----:B------:R-:W3:Y:S01]  /*0060*/  LDC.64 R16, c[0x0][0x3a0] ;  /* 0x0000e800ff107b82 */ /* 0x000ee20000000a00 */
[----:B0-----:R-:W4:Y:S04]  /*0070*/  LDG.E R13, desc[UR6][R10.64] ;  /* 0x000000060a0d7981 */ /* 0x001f28000c1e1900 */
[----:B-1----:R-:W4:Y:S04]  /*0080*/  LDG.E R2, desc[UR6][R14.64+0x8] ;  /* 0x000008060e027981 */ /* 0x002f28000c1e1900 */
[----:B------:R4:W4:Y:S04]  /*0090*/  LDG.E R4, desc[UR6][R14.64+0x4] ;  /* 0x000004060e047981 */ /* 0x000928000c1e1900 */
[----:B---3--:R-:W3:Y:S04]  /*00a0*/  LDG.E R0, desc[UR6][R16.64+0xc] ;  /* 0x00000c0610007981 */ /* 0x008ee8000c1e1900 */
[----:B------:R-:W3:Y:S04]  /*00b0*/  LDG.E R5, desc[UR6][R16.64+0x8] ;  /* 0x0000080610057981 */ /* 0x000ee8000c1e1900 */
[----:B------:R0:W5:Y:S01]  /*00c0*/  LDG.E R3, desc[UR6][R16.64+0x4] ;  /* 0x0000040610037981 */ /* 0x000162000c1e1900 */
[----:B------:R-:W1:Y:S01]  /*00d0*/  S2UR UR9, SR_CTAID.X ;  /* 0x00000000000979c3 */ /* 0x000e620000002500 */
[----:B------:R-:W-:Y:S07]  /*00e0*/  BSSY.RECONVERGENT B0, `(.L_x_0) ;  /* 0x0000052000007945 */ /* 0x000fee0003800200 */
[----:B------:R-:W0:Y:S01]  /*00f0*/  S2UR UR8, SR_CTAID.Z ;  /* 0x00000000000879c3 */ /* 0x000e220000002700 */
[----:B--2---:R-:W-:-:S02]  /*0100*/  IABS R8, R6 ;  /* 0x0000000600087213 */ /* 0x004fc40000000000 */
[----:B------:R-:W-:Y:S02]  /*0110*/  IABS R12, R6 ;  /* 0x00000006000c7213 */ /* 0x000fe40000000000 */
[----:B------:R-:W2:Y:S01]  /*0120*/  I2F.RP R7, R8 ;  /* 0x0000000800077306 */ /* 0x000ea20000209400 */
[----:B------:R-:W-:Y:S02]  /*0130*/  ISETP.NE.AND P2, PT, R6, RZ, PT ;  /* 0x000000ff0600720c */ /* 0x000fe40003f45270 */
[----:B------:R-:W-:-:S05]  /*0140*/  IADD3 R21, PT, PT, RZ, -R12, RZ ;  /* 0x8000000cff157210 */ /* 0x000fca0007ffe0ff */
[----:B--2---:R-:W2:Y:S01]  /*0150*/  MUFU.RCP R7, R7 ;  /* 0x0000000700077308 */ /* 0x004ea20000001000 */
[----:B----4-:R-:W-:Y:S01]  /*0160*/  LEA R15, R13, R2, 0x1 ;  /* 0x000000020d0f7211 */ /* 0x010fe200078e08ff */
[----:B--2---:R-:W-:Y:S02]  /*0170*/  VIADD R9, R7, 0xffffffe ;  /* 0x0ffffffe07097836 */ /* 0x004fe40000000000 */
[----:B------:R-:W-:-:S04]  /*0180*/  IMAD R10, R13, 0x2, R4 ;  /* 0x000000020d0a7824 */ /* 0x000fc800078e0204 */
[----:B------:R2:W4:Y:S01]  /*0190*/  F2I.FTZ.U32.TRUNC.NTZ R11, R9 ;  /* 0x00000009000b7305 */ /* 0x000522000021f000 */
[----:B---3--:R-:W-:Y:S01]  /*01a0*/  IMAD.IADD R15, R15, 0x1, -R0 ;  /* 0x000000010f0f7824 */ /* 0x008fe200078e0a00 */
[----:B0-----:R-:W-:Y:S01]  /*01b0*/  IADD3 R17, PT, PT, R10, -R5, RZ ;  /* 0x800000050a117210 */ /* 0x001fe20007ffe0ff */
[----:B------:R-:W-:-:S03]  /*01c0*/  IMAD.MOV.U32 R10, RZ, RZ, RZ ;  /* 0x000000ffff0a7224 */ /* 0x000fc600078e00ff */
[----:B------:R-:W-:Y:S02]  /*01d0*/  IABS R7, R15 ;  /* 0x0000000f00077213 */ /* 0x000fe40000000000 */
[----:B--2---:R-:W-:Y:S02]  /*01e0*/  IABS R9, R17 ;  /* 0x0000001100097213 */ /* 0x004fe40000000000 */
[-C--:B------:R-:W-:Y:S02]  /*01f0*/  LOP3.LUT R17, R17, R6.reuse, RZ, 0x3c, !PT ;  /* 0x0000000611117212 */ /* 0x080fe400078e3cff */
[----:B------:R-:W-:Y:S01]  /*0200*/  LOP3.LUT R15, R15, R6, RZ, 0x3c, !PT ;  /* 0x000000060f0f7212 */ /* 0x000fe200078e3cff */
[----:B----4-:R-:W-:Y:S01]  /*0210*/  IMAD.MOV R19, RZ, RZ, -R11 ;  /* 0x000000ffff137224 */ /* 0x010fe200078e0a0b */
[----:B------:R-:W-:Y:S02]  /*0220*/  ISETP.GE.AND P4, PT, R17, RZ, PT ;  /* 0x000000ff1100720c */ /* 0x000fe40003f86270 */
[----:B------:R-:W-:Y:S01]  /*0230*/  ISETP.GE.AND P3, PT, R15, RZ, PT ;  /* 0x000000ff0f00720c */ /* 0x000fe20003f66270 */
[----:B------:R-:W-:-:S04]  /*0240*/  IMAD R19, R19, R8, RZ ;  /* 0x0000000813137224 */ /* 0x000fc800078e02ff */
[----:B------:R-:W-:Y:S02]  /*0250*/  IMAD.HI.U32 R10, R11, R19, R10 ;  /* 0x000000130b0a7227 */ /* 0x000fe400078e000a */
[----:B------:R-:W0:Y:S02]  /*0260*/  S2R R11, SR_TID.Y ;  /* 0x00000000000b7919 */ /* 0x000e240000002200 */
[----:B------:R-:W-:Y:S02]  /*0270*/  IMAD.MOV.U32 R19, RZ, RZ, R7 ;  /* 0x000000ffff137224 */ /* 0x000fe400078e0007 */
[----:B------:R-:W2:Y:S02]  /*0280*/  S2R R7, SR_CTAID.Y ;  /* 0x0000000000077919 */ /* 0x000ea40000002600 */
[----:B------:R-:W-:-:S04]  /*0290*/  IMAD.HI.U32 R12, R10, R19, RZ ;  /* 0x000000130a0c7227 */ /* 0x000fc800078e00ff */
[----:B------:R-:W-:-:S04]  /*02a0*/  IMAD.HI.U32 R10, R10, R9, RZ ;  /* 0x000000090a0a7227 */ /* 0x000fc800078e00ff */
[-C--:B------:R-:W-:Y:S02]  /*02b0*/  IMAD R19, R12, R21.reuse, R19 ;  /* 0x000000150c137224 */ /* 0x080fe400078e0213 */
[----:B------:R-:W-:Y:S02]  /*02c0*/  IMAD R21, R10, R21, R9 ;  /* 0x000000150a157224 */ /* 0x000fe400078e0209 */
[----:B------:R-:W3:Y:S01]  /*02d0*/  S2R R9, SR_TID.X ;  /* 0x0000000000097919 */ /* 0x000ee20000002100 */
[C---:B------:R-:W-:Y:S02]  /*02e0*/  ISETP.GT.U32.AND P5, PT, R8.reuse, R19, PT ;  /* 0x000000130800720c */ /* 0x040fe40003fa4070 */
[----:B------:R-:W-:-:S11]  /*02f0*/  ISETP.GT.U32.AND P6, PT, R8, R21, PT ;  /* 0x000000150800720c */ /* 0x000fd60003fc4070 */
[-C--:B------:R-:W-:Y:S02]  /*0300*/  @!P5 IADD3 R19, PT, PT, R19, -R8.reuse, RZ ;  /* 0x800000081313d210 */ /* 0x080fe40007ffe0ff */
[----:B------:R-:W-:Y:S01]  /*0310*/  @!P6 IMAD.IADD R21, R21, 0x1, -R8 ;  /* 0x000000011515e824 */ /* 0x000fe200078e0a08 */
[----:B------:R-:W-:Y:S01]  /*0320*/  @!P5 IADD3 R12, PT, PT, R12, 0x1, RZ ;  /* 0x000000010c0cd810 */ /* 0x000fe20007ffe0ff */
[--C-:B--2---:R-:W-:Y:S01]  /*0330*/  IMAD R14, R6, R7, -R13.reuse ;  /* 0x00000007060e7224 */ /* 0x104fe200078e0a0d */
[-C--:B------:R-:W-:Y:S01]  /*0340*/  ISETP.GE.U32.AND P0, PT, R19, R8.reuse, PT ;  /* 0x000000081300720c */ /* 0x080fe20003f06070 */
[----:B------:R-:W-:Y:S01]  /*0350*/  @!P6 VIADD R10, R10, 0x1 ;  /* 0x000000010a0ae836 */ /* 0x000fe20000000000 */
[----:B------:R-:W-:Y:S01]  /*0360*/  ISETP.GE.U32.AND P1, PT, R21, R8, PT ;  /* 0x000000081500720c */ /* 0x000fe20003f26070 */
[----:B-1----:R-:W-:Y:S01]  /*0370*/  IMAD R8, R6, UR9, -R13 ;  /* 0x0000000906087c24 */ /* 0x002fe2000f8e0a0d */
[----:B------:R-:W-:Y:S01]  /*0380*/  LOP3.LUT R13, RZ, R6, RZ, 0x33, !PT ;  /* 0x00000006ff0d7212 */ /* 0x000fe200078e33ff */
[----:B0-----:R-:W-:-:S03]  /*0390*/  IMAD.IADD R17, R14, 0x1, R11 ;  /* 0x000000010e117824 */ /* 0x001fc600078e020b */
[----:B---3--:R-:W-:-:S05]  /*03a0*/  IADD3 R15, PT, PT, R8, R9, RZ ;  /* 0x00000009080f7210 */ /* 0x008fca0007ffe0ff */
[----:B------:R-:W-:Y:S02]  /*03b0*/  @P0 IADD3 R12, PT, PT, R12, 0x1, RZ ;  /* 0x000000010c0c0810 */ /* 0x000fe40007ffe0ff */
[----:B------:R-:W-:Y:S01]  /*03c0*/  @P1 VIADD R10, R10, 0x1 ;  /* 0x000000010a0a1836 */ /* 0x000fe20000000000 */
[----:B------:R-:W-:Y:S02]  /*03d0*/  ISETP.GT.AND P0, PT, R2, R15, PT ;  /* 0x0000000f0200720c */ /* 0x000fe40003f04270 */
[----:B------:R-:W-:Y:S01]  /*03e0*/  ISETP.GT.AND P1, PT, R17, -0x1, PT ;  /* 0xffffffff1100780c */ /* 0x000fe20003f24270 */
[----:B------:R-:W-:Y:S01]  /*03f0*/  @!P4 IMAD.MOV R10, RZ, RZ, -R10 ;  /* 0x000000ffff0ac224 */ /* 0x000fe200078e0a0a */
[----:B------:R-:W-:Y:S02]  /*0400*/  ISETP.GT.AND P0, PT, R15, -0x1, P0 ;  /* 0xffffffff0f00780c */ /* 0x000fe40000704270 */
[----:B------:R-:W-:Y:S02]  /*0410*/  ISETP.GT.AND P1, PT, R4, R17, P1 ;  /* 0x000000110400720c */ /* 0x000fe40000f24270 */
[----:B------:R-:W-:-:S02]  /*0420*/  @!P3 IADD3 R12, PT, PT, -R12, RZ, RZ ;  /* 0x000000ff0c0cb210 */ /* 0x000fc40007ffe1ff */
[----:B------:R-:W-:Y:S02]  /*0430*/  PLOP3.LUT P0, PT, P0, P1, PT, 0x80, 0x8 ;  /* 0x000000000008781c */ /* 0x000fe40000703070 */
[C---:B------:R-:W-:Y:S02]  /*0440*/  SEL R8, R13.reuse, R10, !P2 ;  /* 0x0000000a0d087207 */ /* 0x040fe40005000000 */
[----:B------:R-:W-:-:S03]  /*0450*/  SEL R6, R13, R12, !P2 ;  /* 0x0000000c0d067207 */ /* 0x000fc60005000000 */
[----:B------:R-:W-:Y:S01]  /*0460*/  VIADD R8, R8, 0x1 ;  /* 0x0000000108087836 */ /* 0x000fe20000000000 */
[----:B------:R-:W-:-:S05]  /*0470*/  IADD3 R6, PT, PT, R6, 0x1, RZ ;  /* 0x0000000106067810 */ /* 0x000fca0007ffe0ff */
[----:B------:R-:W-:Y:S05]  /*0480*/  @!P0 BRA `(.L_x_1) ;  /* 0x0000000000548947 */ /* 0x000fea0003800000 */
[----:B------:R-:W0:Y:S01]  /*0490*/  S2R R10, SR_TID.Z ;  /* 0x00000000000a7919 */ /* 0x000e220000002300 */
[----:B------:R-:W1:Y:S01]  /*04a0*/  LDC.64 R12, c[0x0][0x380] ;  /* 0x0000e000ff0c7b82 */ /* 0x000e620000000a00 */
[----:B------:R-:W-:Y:S01]  /*04b0*/  IMAD R19, R5, UR8, RZ ;  /* 0x0000000805137c24 */ /* 0x000fe2000f8e02ff */
[----:B------:R-:W2:Y:S03]  /*04c0*/  LDCU.64 UR4, c[0x0][0x388] ;  /* 0x00007100ff0477ac */ /* 0x000ea60008000a00 */
[----:B------:R-:W-:-:S04]  /*04d0*/  IMAD R14, R0, R19, RZ ;  /* 0x00000013000e7224 */ /* 0x000fc800078e02ff */
[----:B-----5:R-:W-:Y:S02]  /*04e0*/  IMAD R14, R3, R14, RZ ;  /* 0x0000000e030e7224 */ /* 0x020fe400078e02ff */
[-C--:B0-----:R-:W-:Y:S02]  /*04f0*/  IMAD R5, R5, R10.reuse, RZ ;  /* 0x0000000a05057224 */ /* 0x081fe400078e02ff */
[----:B------:R-:W-:Y:S02]  /*0500*/  IMAD R4, R4, R10, RZ ;  /* 0x0000000a04047224 */ /* 0x000fe400078e02ff */
[----:B------:R-:W-:Y:S02]  /*0510*/  IMAD R5, R0, R5, R9 ;  /* 0x0000000500057224 */ /* 0x000fe400078e0209 */
[----:B------:R-:W-:Y:S02]  /*0520*/  IMAD R4, R2, R4, R17 ;  /* 0x0000000402047224 */ /* 0x000fe400078e0211 */
[----:B------:R-:W-:-:S02]  /*0530*/  IMAD R5, R0, R11, R5 ;  /* 0x0000000b00057224 */ /* 0x000fc400078e0205 */
[----:B------:R-:W-:-:S03]  /*0540*/  IMAD R15, R2, R15, R4 ;  /* 0x0000000f020f7224 */ /* 0x000fc600078e0204 */
[----:B------:R-:W-:Y:S01]  /*0550*/  IADD3 R5, P0, PT, R14, R5, RZ ;  /* 0x000000050e057210 */ /* 0x000fe20007f1e0ff */
[----:B-1----:R-:W-:-:S03]  /*0560*/  IMAD.WIDE.U32 R12, R15, 0x4, R12 ;  /* 0x000000040f0c7825 */ /* 0x002fc600078e000c */
[----:B------:R-:W-:Y:S02]  /*0570*/  IADD3.X R2, PT, PT, RZ, RZ, RZ, P0, !PT ;  /* 0x000000ffff027210 */ /* 0x000fe400007fe4ff */
[C---:B--2---:R-:W-:Y:S01]  /*0580*/  LEA R4, P0, R5.reuse, UR4, 0x2 ;  /* 0x0000000405047c11 */ /* 0x044fe2000f8010ff */
[----:B------:R-:W2:Y:S03]  /*0590*/  LDG.E R12, desc[UR6][R12.64] ;  /* 0x000000060c0c7981 */ /* 0x000ea6000c1e1900 */
[----:B------:R-:W-:-:S06]  /*05a0*/  LEA.HI.X R5, R5, UR5, R2, 0x2, P0 ;  /* 0x0000000505057c11 */ /* 0x000fcc00080f1402 */
[----:B------:R-:W2:Y:S02]  /*05b0*/  LDG.E R5, desc[UR6][R4.64] ;  /* 0x0000000604057981 */ /* 0x000ea4000c1e1900 */
[----:B--2---:R-:W-:Y:S01]  /*05c0*/  FMUL R14, R12, R5 ;  /* 0x000000050c0e7220 */ /* 0x004fe20000400000 */
[----:B------:R-:W-:Y:S06]  /*05d0*/  BRA `(.L_x_2) ;  /* 0x0000000000087947 */ /* 0x000fec0003800000 */
.L_x_1:
[----:B------:R-:W0:Y:S01]  /*05e0*/  S2R R10, SR_TID.Z ;  /* 0x00000000000a7919 */ /* 0x000e220000002300 */
[----:B------:R-:W-:-:S07]  /*05f0*/  IMAD.MOV.U32 R14, RZ, RZ, RZ ;  /* 0x000000ffff0e7224 */ /* 0x000fce00078e00ff */
.L_x_2:
[----:B------:R-:W-:Y:S05]  /*0600*/  BSYNC.RECONVERGENT B0 ;  /* 0x0000000000007941 */ /* 0x000fea0003800200 */
.L_x_0:
[----:B------:R-:W1:Y:S01]  /*0610*/  S2UR UR5, SR_CgaCtaId ;  /* 0x00000000000579c3 */ /* 0x000e620000008800 */
[----:B------:R-:W-:Y:S01]  /*0620*/  IMAD R0, R0, R11, R9 ;  /* 0x0000000b00007224 */ /* 0x000fe200078e0209 */
[----:B------:R-:W-:-:S03]  /*0630*/  UMOV UR4, 0x400 ;  /* 0x0000040000047882 */ /* 0x000fc60000000000 */
[CCC-:B0----5:R-:W-:Y:S02]  /*0640*/  IMAD R2, R3.reuse, R0.reuse, R10.reuse ;  /* 0x0000000003027224 */ /* 0x1e1fe400078e020a */
[----:B------:R-:W-:Y:S02]  /*0650*/  IMAD R0, R3, R0, R10 ;  /* 0x0000000003007224 */ /* 0x000fe400078e020a */
[----:B------:R-:W0:Y:S01]  /*0660*/  LDC.64 R10, c[0x0][0x390] ;  /* 0x0000e400ff0a7b82 */ /* 0x000e220000000a00 */
[C---:B------:R-:W-:Y:S02]  /*0670*/  IMAD R3, R6.reuse, UR8, RZ ;  /* 0x0000000806037c24 */ /* 0x040fe4000f8e02ff */
[----:B------:R-:W-:Y:S02]  /*0680*/  IMAD R6, R6, UR9, R7 ;  /* 0x0000000906067c24 */ /* 0x000fe4000f8e0207 */
[----:B------:R-:W-:-:S05]  /*0690*/  IMAD R3, R8, R3, RZ ;  /* 0x0000000308037224 */ /* 0x000fca00078e02ff */
[----:B------:R-:W-:-:S04]  /*06a0*/  IADD3 R6, P0, PT, R3, R6, RZ ;  /* 0x0000000603067210 */ /* 0x000fc80007f1e0ff */
[----:B------:R-:W-:Y:S01]  /*06b0*/  IADD3.X R3, PT, PT, RZ, RZ, RZ, P0, !PT ;  /* 0x000000ffff037210 */ /* 0x000fe200007fe4ff */
[----:B-1----:R-:W-:-:S06]  /*06c0*/  ULEA UR4, UR5, UR4, 0x18 ;  /* 0x0000000405047291 */ /* 0x002fcc000f8ec0ff */
[----:B------:R-:W-:Y:S02]  /*06d0*/  LEA R5, R2, UR4, 0x2 ;  /* 0x0000000402057c11 */ /* 0x000fe4000f8e10ff */
[----:B------:R-:W-:Y:S02]  /*06e0*/  LEA R0, R0, UR4, 0x2 ;  /* 0x0000000400007c11 */ /* 0x000fe4000f8e10ff */
[C---:B0-----:R-:W-:Y:S01]  /*06f0*/  LEA R2, P0, R6.reuse, R10, 0x2 ;  /* 0x0000000a06027211 */ /* 0x041fe200078010ff */
[----:B------:R-:W-:Y:S03]  /*0700*/  STS [R5], R14 ;  /* 0x0000000e05007388 */ /* 0x000fe60000000800 */
[----:B------:R-:W-:Y:S01]  /*0710*/  LEA.HI.X R3, R6, R11, R3, 0x2, P0 ;  /* 0x0000000b06037211 */ /* 0x000fe200000f1403 */
[----:B------:R-:W0:Y:S04]  /*0720*/  LDS R9, [R0] ;  /* 0x0000000000097984 */ /* 0x000e280000000800 */
[----:B0-----:R-:W-:Y:S01]  /*0730*/  REDG.E.ADD.F32.FTZ.RN.STRONG.GPU desc[UR6][R2.64], R9 ;  /* 0x00000009020079a6 */ /* 0x001fe2000c12f306 */
[----:B------:R-:W-:Y:S05]  /*0740*/  EXIT ;  /* 0x000000000000794d */ /* 0x000fea0003800000 */
.L_x_3:
[----:B------:R-:W-:-:S00]  /*0750*/  BRA `(.L_x_3) ;  /* 0xfffffffc00fc7947 */ /* 0x000fc0000383ffff */
[----:B------:R-:W-:-:S00]  /*0760*/  NOP ;  /* 0x0000000000007918 */ /* 0x000fc00000000000 */
        /* <DEDUP_REMOVED lines=9> */
.L_x_5:


//--------------------- .text._Z4reluPfS_         --------------------------
	.section	.text._Z4reluPfS_,"ax",@progbits
	.align	128
        .global         _Z4reluPfS_
        .type           _Z4reluPfS_,@function
        .size           _Z4reluPfS_,(.L_x_6 - _Z4reluPfS_)
        .other          _Z4reluPfS_,@"STO_CUDA_ENTRY STV_DEFAULT"
_Z4reluPfS_:
.text._Z4reluPfS_:
[----:B------:R-:W-:Y:S01]  /*0000*/  LDC R1, c[0x0][0x37c] ;  /* 0x0000df00ff017b82 */ /* 0x000fe20000000800 */
[----:B------:R-:W0:Y:S01]  /*0010*/  S2R R5, SR_TID.Y ;  /* 0x0000000000057919 */ /* 0x000e220000002200 */
[----:B------:R-:W1:Y:S06]  /*0020*/  LDCU UR6, c[0x0][0x360] ;  /* 0x00006c00ff0677ac */ /* 0x000e6c0008000800 */
[----:B------:R-:W0:Y:S01]  /*0030*/  S2UR UR7, SR_CTAID.Y ;  /* 0x00000000000779c3 */ /* 0x000e220000002600 */
[----:B------:R-:W2:Y:S01]  /*0040*/  S2R R3, SR_TID.X ;  /* 0x0000000000037919 */ /* 0x000ea20000002100 */
[----:B------:R-:W3:Y:S06]  /*0050*/  LDCU.64 UR8, c[0x0][0x380] ;  /* 0x00007000ff0877ac */ /* 0x000eec0008000a00 */
[----:B------:R-:W0:Y:S08]  /*0060*/  LDC R2, c[0x0][0x364] ;  /* 0x0000d900ff027b82 */ /* 0x000e300000000800 */
[----:B------:R-:W1:Y:S08]  /*0070*/  S2UR UR4, SR_CTAID.Z ;  /* 0x00000000000479c3 */ /* 0x000e700000002700 */
[----:B------:R-:W4:Y:S08]  /*0080*/  S2UR UR5, SR_CTAID.X ;  /* 0x00000000000579c3 */ /* 0x000f300000002500 */
[----:B------:R-:W4:Y:S01]  /*0090*/  LDC R7, c[0x0][0x370] ;  /* 0x0000dc00ff077b82 */ /* 0x000f220000000800 */
[----:B0-----:R-:W-:Y:S01]  /*00a0*/  IMAD R0, R2, UR7, R5 ;  /* 0x0000000702007c24 */ /* 0x001fe2000f8e0205 */
[----:B-1----:R-:W-:-:S06]  /*00b0*/  UIMAD UR4, UR6, UR4, URZ ;  /* 0x00000004060472a4 */ /* 0x002fcc000f8e02ff */
[----:B------:R-:W-:Y:S02]  /*00c0*/  IMAD R5, R2, UR4, RZ ;  /* 0x0000000402057c24 */ /* 0x000fe4000f8e02ff */
[----:B----4-:R-:W-:-:S03]  /*00d0*/  IMAD R0, R0, R7, UR5 ;  /* 0x0000000500007e24 */ /* 0x010fc6000f8e0207 */
[----:B------:R-:W0:Y:S01]  /*00e0*/  LDCU.64 UR4, c[0x0][0x358] ;  /* 0x00006b00ff0477ac */ /* 0x000e220008000a00 */
[----:B--2---:R-:W-:-:S05]  /*00f0*/  IMAD R0, R0, UR6, R3 ;  /* 0x0000000600007c24 */ /* 0x004fca000f8e0203 */
[----:B------:R-:W-:-:S05]  /*0100*/  IADD3 R4, P0, PT, R5, R0, RZ ;  /* 0x0000000005047210 */ /* 0x000fca0007f1e0ff */
[----:B------:R-:W-:Y:S02]  /*0110*/  IMAD.X R3, RZ, RZ, RZ, P0 ;  /* 0x000000ffff037224 */ /* 0x000fe400000e06ff */
[----:B------:R-:W-:-:S03]  /*0120*/  IMAD.SHL.U32 R0, R4, 0x4, RZ ;  /* 0x0000000404007824 */ /* 0x000fc600078e00ff */
[----:B------:R-:W-:Y:S02]  /*0130*/  SHF.L.U64.HI R4, R4, 0x2, R3 ;  /* 0x0000000204047819 */ /* 0x000fe40000010203 */
[----:B---3--:R-:W-:-:S04]  /*0140*/  IADD3 R2, P0, PT, R0, UR8, RZ ;  /* 0x0000000800027c10 */ /* 0x008fc8000ff1e0ff */
[----:B------:R-:W-:-:S05]  /*0150*/  IADD3.X R3, PT, PT, R4, UR9, RZ, P0, !PT ;  /* 0x0000000904037c10 */ /* 0x000fca00087fe4ff */
[----:B0-----:R-:W2:Y:S02]  /*0160*/  LDG.E R2, desc[UR4][R2.64] ;  /* 0x0000000402027981 */ /* 0x001ea4000c1e1900 */
[----:B--2---:R-:W-:-:S13]  /*0170*/  FSETP.GEU.AND P0, PT, R2, RZ, PT ;  /* 0x000000ff0200720b */ /* 0x004fda0003f0e000 */
[----:B------:R-:W-:Y:S05]  /*0180*/  @P0 EXIT ;  /* 0x000000000000094d */ /* 0x000fea0003800000 */
[----:B------:R-:W0:Y:S02]  /*0190*/  LDCU.64 UR6, c[0x0][0x388] ;  /* 0x00007100ff0677ac */ /* 0x000e240008000a00 */
[----:B0-----:R-:W-:-:S04]  /*01a0*/  IADD3 R2, P0, PT, R0, UR6, RZ ;  /* 0x0000000600027c10 */ /* 0x001fc8000ff1e0ff */
[----:B------:R-:W-:-:S05]  /*01b0*/  IADD3.X R3, PT, PT, R4, UR7, RZ, P0, !PT ;  /* 0x0000000704037c10 */ /* 0x000fca00087fe4ff */
[----:B------:R-:W-:Y:S01]  /*01c0*/  STG.E desc[UR4][R2.64], RZ ;  /* 0x000000ff02007986 */ /* 0x000fe2000c101904 */
[----:B------:R-:W-:Y:S05]  /*01d0*/  EXIT ;  /* 0x000000000000794d */ /* 0x000fea0003800000 */
.L_x_4:
        /* <DEDUP_REMOVED lines=10> */
.L_x_6:


//--------------------- .nv.shared._Z4convPfS_S_PiS0_S0_S0_ --------------------------
	.section	.nv.shared._Z4convPfS_S_PiS0_S0_S0_,"aw",@nobits
	.sectionflags	@""
	.align	16
	.zero		1024


//--------------------- .nv.shared.reserved.0     --------------------------
	.section	.nv.shared.reserved.0,"aw",@nobits
	.weak		__nv_reservedSMEM_offset_0_alias
	.size		__nv_reservedSMEM_offset_0_alias, 0, 64
	.other		__nv_reservedSMEM_offset_0_alias,@"STO_CUDA_RESERVED_SHARED STV_DEFAULT"
__nv_reservedSMEM_offset_0_alias:
	.zero		0
	.zero		64


//--------------------- .nv.shared._Z4reluPfS_    --------------------------
	.section	.nv.shared._Z4reluPfS_,"aw",@nobits
	.sectionflags	@""
	.align	16
	.zero		1024


//--------------------- .nv.constant0._Z4convPfS_S_PiS0_S0_S0_ --------------------------
	.section	.nv.constant0._Z4convPfS_S_PiS0_S0_S0_,"a",@progbits
	.sectionflags	@""
	.align	4
.nv.constant0._Z4convPfS_S_PiS0_S0_S0_:
	.zero		952


//--------------------- .nv.constant0._Z4reluPfS_ --------------------------
	.section	.nv.constant0._Z4reluPfS_,"a",@progbits
	.sectionflags	@""
	.align	4
.nv.constant0._Z4reluPfS_:
	.zero		912


//--------------------- SYMBOLS --------------------------

	.type		.nv.reservedSmem.offset0,@object
	.size		.nv.reservedSmem.offset0,0x4
	.type		.nv.reservedSmem.cap,@object
	.size		.nv.reservedSmem.cap,0x4
